//
// Generated by NVIDIA NVVM Compiler
//
// Compiler Build ID: CL-36424714
// Cuda compilation tools, release 13.0, V13.0.88
// Based on NVVM 20.0.0
//

.version 9.0
.target sm_100
.address_size 64

	// .globl	_Z8MMKernelPfS_S_iii

.visible .entry _Z8MMKernelPfS_S_iii(
	.param .u64 .ptr .align 1 _Z8MMKernelPfS_S_iii_param_0,
	.param .u64 .ptr .align 1 _Z8MMKernelPfS_S_iii_param_1,
	.param .u64 .ptr .align 1 _Z8MMKernelPfS_S_iii_param_2,
	.param .u32 _Z8MMKernelPfS_S_iii_param_3,
	.param .u32 _Z8MMKernelPfS_S_iii_param_4,
	.param .u32 _Z8MMKernelPfS_S_iii_param_5
)
{
	.reg .pred 	%p<13>;
	.reg .b32 	%r<44>;
	.reg .b32 	%f<68>;
	.reg .b64 	%rd<40>;

	ld.param.u64 	%rd5, [_Z8MMKernelPfS_S_iii_param_0];
	ld.param.u64 	%rd6, [_Z8MMKernelPfS_S_iii_param_1];
	ld.param.u64 	%rd4, [_Z8MMKernelPfS_S_iii_param_2];
	ld.param.u32 	%r20, [_Z8MMKernelPfS_S_iii_param_3];
	ld.param.u32 	%r21, [_Z8MMKernelPfS_S_iii_param_4];
	ld.param.u32 	%r22, [_Z8MMKernelPfS_S_iii_param_5];
	cvta.to.global.u64 	%rd1, %rd6;
	cvta.to.global.u64 	%rd2, %rd5;
	mov.u32 	%r23, %ctaid.x;
	mov.u32 	%r24, %ntid.x;
	mov.u32 	%r25, %tid.x;
	mad.lo.s32 	%r1, %r23, %r24, %r25;
	mov.u32 	%r26, %ctaid.y;
	mov.u32 	%r27, %ntid.y;
	mov.u32 	%r28, %tid.y;
	mad.lo.s32 	%r2, %r26, %r27, %r28;
	setp.gt.s32 	%p1, %r2, %r21;
	setp.gt.s32 	%p2, %r1, %r22;
	or.pred  	%p3, %p1, %p2;
	@%p3 bra 	$L__BB0_14;
	setp.lt.s32 	%p4, %r20, 1;
	mov.f32 	%f67, 0f00000000;
	@%p4 bra 	$L__BB0_13;
	mul.lo.s32 	%r3, %r21, %r2;
	and.b32  	%r4, %r20, 7;
	setp.lt.u32 	%p5, %r20, 8;
	mov.f32 	%f67, 0f00000000;
	mov.b32 	%r42, 0;
	@%p5 bra 	$L__BB0_5;
	and.b32  	%r42, %r20, 2147483640;
	neg.s32 	%r40, %r42;
	shl.b32 	%r7, %r22, 3;
	add.s64 	%rd3, %rd2, 16;
	mov.f32 	%f67, 0f00000000;
	mul.wide.s32 	%rd11, %r22, 4;
	mov.u32 	%r38, %r3;
	mov.u32 	%r39, %r1;
$L__BB0_4:
	.pragma "nounroll";
	mul.wide.s32 	%rd7, %r38, 4;
	add.s64 	%rd8, %rd3, %rd7;
	ld.global.f32 	%f17, [%rd8+-16];
	mul.wide.s32 	%rd9, %r39, 4;
	add.s64 	%rd10, %rd1, %rd9;
	ld.global.f32 	%f18, [%rd10];
	fma.rn.f32 	%f19, %f17, %f18, %f67;
	ld.global.f32 	%f20, [%rd8+-12];
	add.s64 	%rd12, %rd10, %rd11;
	ld.global.f32 	%f21, [%rd12];
	fma.rn.f32 	%f22, %f20, %f21, %f19;
	ld.global.f32 	%f23, [%rd8+-8];
	add.s64 	%rd13, %rd12, %rd11;
	ld.global.f32 	%f24, [%rd13];
	fma.rn.f32 	%f25, %f23, %f24, %f22;
	ld.global.f32 	%f26, [%rd8+-4];
	add.s64 	%rd14, %rd13, %rd11;
	ld.global.f32 	%f27, [%rd14];
	fma.rn.f32 	%f28, %f26, %f27, %f25;
	ld.global.f32 	%f29, [%rd8];
	add.s64 	%rd15, %rd14, %rd11;
	ld.global.f32 	%f30, [%rd15];
	fma.rn.f32 	%f31, %f29, %f30, %f28;
	ld.global.f32 	%f32, [%rd8+4];
	add.s64 	%rd16, %rd15, %rd11;
	ld.global.f32 	%f33, [%rd16];
	fma.rn.f32 	%f34, %f32, %f33, %f31;
	ld.global.f32 	%f35, [%rd8+8];
	add.s64 	%rd17, %rd16, %rd11;
	ld.global.f32 	%f36, [%rd17];
	fma.rn.f32 	%f37, %f35, %f36, %f34;
	ld.global.f32 	%f38, [%rd8+12];
	add.s64 	%rd18, %rd17, %rd11;
	ld.global.f32 	%f39, [%rd18];
	fma.rn.f32 	%f67, %f38, %f39, %f37;
	add.s32 	%r40, %r40, 8;
	add.s32 	%r39, %r39, %r7;
	add.s32 	%r38, %r38, 8;
	setp.ne.s32 	%p6, %r40, 0;
	@%p6 bra 	$L__BB0_4;
$L__BB0_5:
	setp.eq.s32 	%p7, %r4, 0;
	@%p7 bra 	$L__BB0_13;
	and.b32  	%r15, %r20, 3;
	setp.lt.u32 	%p8, %r4, 4;
	@%p8 bra 	$L__BB0_8;
	add.s32 	%r30, %r42, %r3;
	mul.wide.s32 	%rd19, %r30, 4;
	add.s64 	%rd20, %rd2, %rd19;
	ld.global.f32 	%f41, [%rd20];
	mad.lo.s32 	%r31, %r42, %r22, %r1;
	mul.wide.s32 	%rd21, %r31, 4;
	add.s64 	%rd22, %rd1, %rd21;
	ld.global.f32 	%f42, [%rd22];
	fma.rn.f32 	%f43, %f41, %f42, %f67;
	ld.global.f32 	%f44, [%rd20+4];
	mul.wide.s32 	%rd23, %r22, 4;
	add.s64 	%rd24, %rd22, %rd23;
	ld.global.f32 	%f45, [%rd24];
	fma.rn.f32 	%f46, %f44, %f45, %f43;
	ld.global.f32 	%f47, [%rd20+8];
	add.s64 	%rd25, %rd24, %rd23;
	ld.global.f32 	%f48, [%rd25];
	fma.rn.f32 	%f49, %f47, %f48, %f46;
	ld.global.f32 	%f50, [%rd20+12];
	add.s64 	%rd26, %rd25, %rd23;
	ld.global.f32 	%f51, [%rd26];
	fma.rn.f32 	%f67, %f50, %f51, %f49;
	add.s32 	%r42, %r42, 4;
$L__BB0_8:
	setp.eq.s32 	%p9, %r15, 0;
	@%p9 bra 	$L__BB0_13;
	setp.eq.s32 	%p10, %r15, 1;
	@%p10 bra 	$L__BB0_11;
	add.s32 	%r32, %r42, %r3;
	mul.wide.s32 	%rd27, %r32, 4;
	add.s64 	%rd28, %rd2, %rd27;
	ld.global.f32 	%f53, [%rd28];
	mad.lo.s32 	%r33, %r42, %r22, %r1;
	mul.wide.s32 	%rd29, %r33, 4;
	add.s64 	%rd30, %rd1, %rd29;
	ld.global.f32 	%f54, [%rd30];
	fma.rn.f32 	%f55, %f53, %f54, %f67;
	ld.global.f32 	%f56, [%rd28+4];
	mul.wide.s32 	%rd31, %r22, 4;
	add.s64 	%rd32, %rd30, %rd31;
	ld.global.f32 	%f57, [%rd32];
	fma.rn.f32 	%f67, %f56, %f57, %f55;
	add.s32 	%r42, %r42, 2;
$L__BB0_11:
	and.b32  	%r34, %r20, 1;
	setp.eq.b32 	%p11, %r34, 1;
	not.pred 	%p12, %p11;
	@%p12 bra 	$L__BB0_13;
	add.s32 	%r35, %r42, %r3;
	mul.wide.s32 	%rd33, %r35, 4;
	add.s64 	%rd34, %rd2, %rd33;
	ld.global.f32 	%f58, [%rd34];
	mad.lo.s32 	%r36, %r42, %r22, %r1;
	mul.wide.s32 	%rd35, %r36, 4;
	add.s64 	%rd36, %rd1, %rd35;
	ld.global.f32 	%f59, [%rd36];
	fma.rn.f32 	%f67, %f58, %f59, %f67;
$L__BB0_13:
	mad.lo.s32 	%r37, %r22, %r2, %r1;
	cvta.to.global.u64 	%rd37, %rd4;
	mul.wide.s32 	%rd38, %r37, 4;
	add.s64 	%rd39, %rd37, %rd38;
	st.global.f32 	[%rd39], %f67;
$L__BB0_14:
	ret;

}


// ===== COMPILED SASS (sm_100) =====

	.target	sm_100

	.elftype	@"ET_EXEC"


//--------------------- .note.nv.tkinfo           --------------------------
	.section	.note.nv.tkinfo,"",@"SHT_NOTE"
	.sectionflags	@"SHF_NOTE_NV_TKINFO"
	.tkinfo
        /*0018*/ 	.word	0x00000002
        /*0030*/ 	.string	""
        /*0030*/ 	.string	"ptxas"
        /*0030*/ 	.string	"Cuda compilation tools, release 13.0, V13.0.88"
        /*0030*/ 	.string	"Build cuda_13.0.r13.0/compiler.36424714_0"
        /*0030*/ 	.string	"-arch sm_100 -m 64 "



//--------------------- .note.nv.cuinfo           --------------------------
	.section	.note.nv.cuinfo,"",@"SHT_NOTE"
	.sectionflags	@"SHF_NOTE_NV_CUINFO"
        /*0018*/ 	.short	0x0002
        /*001a*/ 	.short	0x0064
        /*001c*/ 	.short	0x0082
	.zero		2


//--------------------- .nv.info                  --------------------------
	.section	.nv.info,"",@"SHT_CUDA_INFO"
	.align	4


	//----- nvinfo : EIATTR_REGCOUNT
	.align		4
        /*0000*/ 	.byte	0x04, 0x2f
        /*0002*/ 	.short	(.L_1 - .L_0)
	.align		4
.L_0:
        /*0004*/ 	.word	index@(_Z8MMKernelPfS_S_iii)
        /*0008*/ 	.word	0x00000020


	//----- nvinfo : EIATTR_FRAME_SIZE
	.align		4
.L_1:
        /*000c*/ 	.byte	0x04, 0x11
        /*000e*/ 	.short	(.L_3 - .L_2)
	.align		4
.L_2:
        /*0010*/ 	.word	index@(_Z8MMKernelPfS_S_iii)
        /*0014*/ 	.word	0x00000000


	//----- nvinfo : EIATTR_MIN_STACK_SIZE
	.align		4
.L_3:
        /*0018*/ 	.byte	0x04, 0x12
        /*001a*/ 	.short	(.L_5 - .L_4)
	.align		4
.L_4:
        /*001c*/ 	.word	index@(_Z8MMKernelPfS_S_iii)
        /*0020*/ 	.word	0x00000000
.L_5:


//--------------------- .nv.compat                --------------------------
	.section	.nv.compat,"",@"SHT_CUDA_COMPAT_INFO"
	.align	4
        /*0000*/ 	.byte	0x02, 0x09, 0x00, 0x00, 0x02, 0x02, 0x01, 0x00, 0x02, 0x05, 0x05, 0x00, 0x03, 0x07, 0x01, 0x01
        /*0010*/ 	.byte	0x02, 0x03, 0x00, 0x00, 0x02, 0x06, 0x01, 0x00, 0x04, 0x0b, 0x08, 0x00, 0x09, 0x00, 0x00, 0x00
        /*0020*/ 	.byte	0x00, 0x00, 0x00, 0x00


//--------------------- .nv.info._Z8MMKernelPfS_S_iii --------------------------
	.section	.nv.info._Z8MMKernelPfS_S_iii,"",@"SHT_CUDA_INFO"
	.sectionflags	@""
	.align	4


	//----- nvinfo : EIATTR_CUDA_API_VERSION
	.align		4
        /*0000*/ 	.byte	0x04, 0x37
        /*0002*/ 	.short	(.L_7 - .L_6)
.L_6:
        /*0004*/ 	.word	0x00000082


	//----- nvinfo : EIATTR_KPARAM_INFO
	.align		4
.L_7:
        /*0008*/ 	.byte	0x04, 0x17
        /*000a*/ 	.short	(.L_9 - .L_8)
.L_8:
        /*000c*/ 	.word	0x00000000
        /*0010*/ 	.short	0x0005
        /*0012*/ 	.short	0x0020
        /*0014*/ 	.byte	0x00, 0xf0, 0x11, 0x00


	//----- nvinfo : EIATTR_KPARAM_INFO
	.align		4
.L_9:
        /*0018*/ 	.byte	0x04, 0x17
        /*001a*/ 	.short	(.L_11 - .L_10)
.L_10:
        /*001c*/ 	.word	0x00000000
        /*0020*/ 	.short	0x0004
        /*0022*/ 	.short	0x001c
        /*0024*/ 	.byte	0x00, 0xf0, 0x11, 0x00


	//----- nvinfo : EIATTR_KPARAM_INFO
	.align		4
.L_11:
        /*0028*/ 	.byte	0x04, 0x17
        /*002a*/ 	.short	(.L_13 - .L_12)
.L_12:
        /*002c*/ 	.word	0x00000000
        /*0030*/ 	.short	0x0003
        /*0032*/ 	.short	0x0018
        /*0034*/ 	.byte	0x00, 0xf0, 0x11, 0x00


	//----- nvinfo : EIATTR_KPARAM_INFO
	.align		4
.L_13:
        /*0038*/ 	.byte	0x04, 0x17
        /*003a*/ 	.short	(.L_15 - .L_14)
.L_14:
        /*003c*/ 	.word	0x00000000
        /*0040*/ 	.short	0x0002
        /*0042*/ 	.short	0x0010
        /*0044*/ 	.byte	0x00, 0xf5, 0x21, 0x00


	//----- nvinfo : EIATTR_KPARAM_INFO
	.align		4
.L_15:
        /*0048*/ 	.byte	0x04, 0x17
        /*004a*/ 	.short	(.L_17 - .L_16)
.L_16:
        /*004c*/ 	.word	0x00000000
        /*0050*/ 	.short	0x0001
        /*0052*/ 	.short	0x0008
        /*0054*/ 	.byte	0x00, 0xf5, 0x21, 0x00


	//----- nvinfo : EIATTR_KPARAM_INFO
	.align		4
.L_17:
        /*0058*/ 	.byte	0x04, 0x17
        /*005a*/ 	.short	(.L_19 - .L_18)
.L_18:
        /*005c*/ 	.word	0x00000000
        /*0060*/ 	.short	0x0000
        /*0062*/ 	.short	0x0000
        /*0064*/ 	.byte	0x00, 0xf5, 0x21, 0x00


	//----- nvinfo : EIATTR_SPARSE_MMA_MASK
	.align		4
.L_19:
        /*0068*/ 	.byte	0x03, 0x50
        /*006a*/ 	.short	0x0000


	//----- nvinfo : EIATTR_MAXREG_COUNT
	.align		4
        /*006c*/ 	.byte	0x03, 0x1b
        /*006e*/ 	.short	0x00ff


	//----- nvinfo : EIATTR_MERCURY_ISA_VERSION
	.align		4
        /*0070*/ 	.byte	0x03, 0x5f
        /*0072*/ 	.short	0x0101


	//----- nvinfo : EIATTR_VRC_CTA_INIT_COUNT
	.align		4
        /*0074*/ 	.byte	0x02, 0x4a
	.zero		1
	.zero		1


	//----- nvinfo : EIATTR_EXIT_INSTR_OFFSETS
	.align		4
        /*0078*/ 	.byte	0x04, 0x1c
        /*007a*/ 	.short	(.L_21 - .L_20)


	//   ....[0]....
.L_20:
        /*007c*/ 	.word	0x000000d0


	//   ....[1]....
        /*0080*/ 	.word	0x00000850


	//----- nvinfo : EIATTR_CBANK_PARAM_SIZE
	.align		4
.L_21:
        /*0084*/ 	.byte	0x03, 0x19
        /*0086*/ 	.short	0x0024


	//----- nvinfo : EIATTR_PARAM_CBANK
	.align		4
        /*0088*/ 	.byte	0x04, 0x0a
        /*008a*/ 	.short	(.L_23 - .L_22)
	.align		4
.L_22:
        /*008c*/ 	.word	index@(.nv.constant0._Z8MMKernelPfS_S_iii)
        /*0090*/ 	.short	0x0380
        /*0092*/ 	.short	0x0024


	//----- nvinfo : EIATTR_SW_WAR
	.align		4
.L_23:
        /*0094*/ 	.byte	0x04, 0x36
        /*0096*/ 	.short	(.L_25 - .L_24)
.L_24:
        /*0098*/ 	.word	0x00000008
.L_25:


//--------------------- .nv.callgraph             --------------------------
	.section	.nv.callgraph,"",@"SHT_CUDA_CALLGRAPH"
	.align	4
	.sectionentsize	8
	.align		4
        /*0000*/ 	.word	0x00000000
	.align		4
        /*0004*/ 	.word	0xffffffff
	.align		4
        /*0008*/ 	.word	0x00000000
	.align		4
        /*000c*/ 	.word	0xfffffffe
	.align		4
        /*0010*/ 	.word	0x00000000
	.align		4
        /*0014*/ 	.word	0xfffffffd
	.align		4
        /*0018*/ 	.word	0x00000000
	.align		4
        /*001c*/ 	.word	0xfffffffc


//--------------------- .text._Z8MMKernelPfS_S_iii --------------------------
	.section	.text._Z8MMKernelPfS_S_iii,"ax",@progbits
	.align	128
        .global         _Z8MMKernelPfS_S_iii
        .type           _Z8MMKernelPfS_S_iii,@function
        .size           _Z8MMKernelPfS_S_iii,(.L_x_5 - _Z8MMKernelPfS_S_iii)
        .other          _Z8MMKernelPfS_S_iii,@"STO_CUDA_ENTRY STV_DEFAULT"
_Z8MMKernelPfS_S_iii:
.text._Z8MMKernelPfS_S_iii:
[----:B------:R-:W-:Y:S01]  /*0000*/  LDC R1, c[0x0][0x37c] ;  /* 0x0000df00ff017b82 */ /* 0x000fe20000000800 */
[----:B------:R-:W0:Y:S07]  /*0010*/  S2R R3, SR_TID.X ;  /* 0x0000000000037919 */ /* 0x000e2e0000002100 */
[----:B------:R-:W0:Y:S01]  /*0020*/  S2UR UR4, SR_CTAID.X ;  /* 0x00000000000479c3 */ /* 0x000e220000002500 */
[----:B------:R-:W1:Y:S01]  /*0030*/  LDCU UR8, c[0x0][0x39c] ;  /* 0x00007380ff0877ac */ /* 0x000e620008000800 */
[----:B------:R-:W2:Y:S06]  /*0040*/  S2R R5, SR_TID.Y ;  /* 0x0000000000057919 */ /* 0x000eac0000002200 */
[----:B------:R-:W0:Y:S08]  /*0050*/  LDC R0, c[0x0][0x360] ;  /* 0x0000d800ff007b82 */ /* 0x000e300000000800 */
[----:B------:R-:W2:Y:S08]  /*0060*/  S2UR UR5, SR_CTAID.Y ;  /* 0x00000000000579c3 */ /* 0x000eb00000002600 */
[----:B------:R-:W2:Y:S08]  /*0070*/  LDC R14, c[0x0][0x364] ;  /* 0x0000d900ff0e7b82 */ /* 0x000eb00000000800 */
[----:B------:R-:W3:Y:S01]  /*0080*/  LDC R15, c[0x0][0x3a0] ;  /* 0x0000e800ff0f7b82 */ /* 0x000ee20000000800 */
[----:B0-----:R-:W-:-:S02]  /*0090*/  IMAD R0, R0, UR4, R3 ;  /* 0x0000000400007c24 */ /* 0x001fc4000f8e0203 */
[----:B--2---:R-:W-:-:S03]  /*00a0*/  IMAD R14, R14, UR5, R5 ;  /* 0x000000050e0e7c24 */ /* 0x004fc6000f8e0205 */
[----:B---3--:R-:W-:-:S04]  /*00b0*/  ISETP.GT.AND P0, PT, R0, R15, PT ;  /* 0x0000000f0000720c */ /* 0x008fc80003f04270 */
[----:B-1----:R-:W-:-:S13]  /*00c0*/  ISETP.GT.OR P0, PT, R14, UR8, P0 ;  /* 0x000000080e007c0c */ /* 0x002fda0008704670 */
[----:B------:R-:W-:Y:S05]  /*00d0*/  @P0 EXIT ;  /* 0x000000000000094d */ /* 0x000fea0003800000 */
[----:B------:R-:W0:Y:S01]  /*00e0*/  LDC R16, c[0x0][0x398] ;  /* 0x0000e600ff107b82 */ /* 0x000e220000000800 */
[----:B------:R-:W1:Y:S01]  /*00f0*/  LDCU.64 UR6, c[0x0][0x358] ;  /* 0x00006b00ff0677ac */ /* 0x000e620008000a00 */
[----:B------:R-:W-:Y:S01]  /*0100*/  HFMA2 R26, -RZ, RZ, 0, 0 ;  /* 0x00000000ff1a7431 */ /* 0x000fe200000001ff */
[----:B0-----:R-:W-:-:S13]  /*0110*/  ISETP.GE.AND P0, PT, R16, 0x1, PT ;  /* 0x000000011000780c */ /* 0x001fda0003f06270 */
[----:B-1----:R-:W-:Y:S05]  /*0120*/  @!P0 BRA `(.L_x_0) ;  /* 0x0000000400b88947 */ /* 0x002fea0003800000 */
[----:B------:R-:W-:Y:S01]  /*0130*/  ISETP.GE.U32.AND P1, PT, R16, 0x8, PT ;  /* 0x000000081000780c */ /* 0x000fe20003f26070 */
[----:B------:R-:W-:Y:S01]  /*0140*/  IMAD R18, R14, UR8, RZ ;  /* 0x000000080e127c24 */ /* 0x000fe2000f8e02ff */
[----:B------:R-:W-:Y:S02]  /*0150*/  LOP3.LUT R25, R16, 0x7, RZ, 0xc0, !PT ;  /* 0x0000000710197812 */ /* 0x000fe400078ec0ff */
[----:B------:R-:W-:Y:S02]  /*0160*/  MOV R26, RZ ;  /* 0x000000ff001a7202 */ /* 0x000fe40000000f00 */
[----:B------:R-:W-:Y:S02]  /*0170*/  ISETP.NE.AND P0, PT, R25, RZ, PT ;  /* 0x000000ff1900720c */ /* 0x000fe40003f05270 */
[----:B------:R-:W-:-:S05]  /*0180*/  MOV R19, RZ ;  /* 0x000000ff00137202 */ /* 0x000fca0000000f00 */
[----:B------:R-:W-:Y:S06]  /*0190*/  @!P1 BRA `(.L_x_1) ;  /* 0x0000000000c49947 */ /* 0x000fec0003800000 */
[----:B------:R-:W0:Y:S01]  /*01a0*/  LDCU.64 UR4, c[0x0][0x380] ;  /* 0x00007000ff0477ac */ /* 0x000e220008000a00 */
[----:B------:R-:W-:Y:S02]  /*01b0*/  LOP3.LUT R19, R16, 0x7ffffff8, RZ, 0xc0, !PT ;  /* 0x7ffffff810137812 */ /* 0x000fe400078ec0ff */
[----:B------:R-:W-:Y:S02]  /*01c0*/  MOV R26, RZ ;  /* 0x000000ff001a7202 */ /* 0x000fe40000000f00 */
[----:B------:R-:W-:Y:S02]  /*01d0*/  MOV R17, R18 ;  /* 0x0000001200117202 */ /* 0x000fe40000000f00 */
[----:B------:R-:W-:Y:S02]  /*01e0*/  MOV R22, R0 ;  /* 0x0000000000167202 */ /* 0x000fe40000000f00 */
[----:B------:R-:W-:Y:S01]  /*01f0*/  IADD3 R20, PT, PT, -R19, RZ, RZ ;  /* 0x000000ff13147210 */ /* 0x000fe20007ffe1ff */
[----:B0-----:R-:W-:-:S04]  /*0200*/  UIADD3 UR4, UP0, UPT, UR4, 0x10, URZ ;  /* 0x0000001004047890 */ /* 0x001fc8000ff1e0ff */
[----:B------:R-:W-:-:S12]  /*0210*/  UIADD3.X UR5, UPT, UPT, URZ, UR5, URZ, UP0, !UPT ;  /* 0x00000005ff057290 */ /* 0x000fd800087fe4ff */
.L_x_2:
[----:B------:R-:W0:Y:S01]  /*0220*/  LDC.64 R12, c[0x0][0x388] ;  /* 0x0000e200ff0c7b82 */ /* 0x000e220000000a00 */
[----:B------:R-:W-:Y:S02]  /*0230*/  MOV R2, UR4 ;  /* 0x0000000400027c02 */ /* 0x000fe40008000f00 */
[----:B------:R-:W-:-:S03]  /*0240*/  MOV R3, UR5 ;  /* 0x0000000500037c02 */ /* 0x000fc60008000f00 */
[----:B------:R-:W-:-:S05]  /*0250*/  IMAD.WIDE R2, R17, 0x4, R2 ;  /* 0x0000000411027825 */ /* 0x000fca00078e0202 */
[----:B------:R-:W2:Y:S04]  /*0260*/  LDG.E R21, desc[UR6][R2.64+-0x10] ;  /* 0xfffff00602157981 */ /* 0x000ea8000c1e1900 */
[----:B------:R-:W3:Y:S04]  /*0270*/  LDG.E R23, desc[UR6][R2.64+-0xc] ;  /* 0xfffff40602177981 */ /* 0x000ee8000c1e1900 */
[----:B------:R-:W4:Y:S01]  /*0280*/  LDG.E R29, desc[UR6][R2.64+-0x8] ;  /* 0xfffff806021d7981 */ /* 0x000f22000c1e1900 */
[----:B0-----:R-:W-:-:S05]  /*0290*/  IMAD.WIDE R12, R22, 0x4, R12 ;  /* 0x00000004160c7825 */ /* 0x001fca00078e020c */
[----:B------:R0:W2:Y:S01]  /*02a0*/  LDG.E R24, desc[UR6][R12.64] ;  /* 0x000000060c187981 */ /* 0x0000a2000c1e1900 */
[----:B------:R-:W-:-:S04]  /*02b0*/  IMAD.WIDE R10, R15, 0x4, R12 ;  /* 0x000000040f0a7825 */ /* 0x000fc800078e020c */
[C---:B------:R-:W-:Y:S02]  /*02c0*/  IMAD.WIDE R4, R15.reuse, 0x4, R10 ;  /* 0x000000040f047825 */ /* 0x040fe400078e020a */
[----:B------:R-:W3:Y:S02]  /*02d0*/  LDG.E R10, desc[UR6][R10.64] ;  /* 0x000000060a0a7981 */ /* 0x000ee4000c1e1900 */
[C---:B------:R-:W-:Y:S02]  /*02e0*/  IMAD.WIDE R6, R15.reuse, 0x4, R4 ;  /* 0x000000040f067825 */ /* 0x040fe400078e0204 */
[----:B------:R1:W4:Y:S02]  /*02f0*/  LDG.E R28, desc[UR6][R4.64] ;  /* 0x00000006041c7981 */ /* 0x000324000c1e1900 */
[C---:B------:R-:W-:Y:S02]  /*0300*/  IMAD.WIDE R8, R15.reuse, 0x4, R6 ;  /* 0x000000040f087825 */ /* 0x040fe400078e0206 */
[----:B------:R-:W5:Y:S02]  /*0310*/  LDG.E R6, desc[UR6][R6.64] ;  /* 0x0000000606067981 */ /* 0x000f64000c1e1900 */
[----:B0-----:R-:W-:-:S05]  /*0320*/  IMAD.WIDE R12, R15, 0x4, R8 ;  /* 0x000000040f0c7825 */ /* 0x001fca00078e0208 */
[----:B------:R-:W5:Y:S04]  /*0330*/  LDG.E R11, desc[UR6][R12.64] ;  /* 0x000000060c0b7981 */ /* 0x000f68000c1e1900 */
[----:B------:R-:W5:Y:S04]  /*0340*/  LDG.E R7, desc[UR6][R8.64] ;  /* 0x0000000608077981 */ /* 0x000f68000c1e1900 */
[----:B------:R-:W5:Y:S04]  /*0350*/  LDG.E R9, desc[UR6][R2.64+-0x4] ;  /* 0xfffffc0602097981 */ /* 0x000f68000c1e1900 */
[----:B------:R-:W5:Y:S01]  /*0360*/  LDG.E R8, desc[UR6][R2.64+0x8] ;  /* 0x0000080602087981 */ /* 0x000f62000c1e1900 */
[----:B--2---:R-:W-:Y:S01]  /*0370*/  FFMA R24, R21, R24, R26 ;  /* 0x0000001815187223 */ /* 0x004fe2000000001a */
[----:B------:R-:W-:-:S02]  /*0380*/  IMAD.WIDE R26, R15, 0x4, R12 ;  /* 0x000000040f1a7825 */ /* 0x000fc400078e020c */
[----:B------:R-:W2:Y:S04]  /*0390*/  LDG.E R21, desc[UR6][R2.64] ;  /* 0x0000000602157981 */ /* 0x000ea8000c1e1900 */
[----:B------:R-:W2:Y:S01]  /*03a0*/  LDG.E R12, desc[UR6][R2.64+0x4] ;  /* 0x00000406020c7981 */ /* 0x000ea2000c1e1900 */
[----:B-1----:R-:W-:-:S03]  /*03b0*/  IMAD.WIDE R4, R15, 0x4, R26 ;  /* 0x000000040f047825 */ /* 0x002fc600078e021a */
[----:B------:R-:W2:Y:S04]  /*03c0*/  LDG.E R13, desc[UR6][R2.64+0xc] ;  /* 0x00000c06020d7981 */ /* 0x000ea8000c1e1900 */
[----:B------:R-:W2:Y:S04]  /*03d0*/  LDG.E R4, desc[UR6][R4.64] ;  /* 0x0000000604047981 */ /* 0x000ea8000c1e1900 */
[----:B------:R-:W2:Y:S01]  /*03e0*/  LDG.E R3, desc[UR6][R26.64] ;  /* 0x000000061a037981 */ /* 0x000ea2000c1e1900 */
[----:B---3--:R-:W-:Y:S01]  /*03f0*/  FFMA R10, R23, R10, R24 ;  /* 0x0000000a170a7223 */ /* 0x008fe20000000018 */
[----:B------:R-:W-:-:S03]  /*0400*/  IADD3 R20, PT, PT, R20, 0x8, RZ ;  /* 0x0000000814147810 */ /* 0x000fc60007ffe0ff */
[----:B----4-:R-:W-:Y:S01]  /*0410*/  FFMA R10, R29, R28, R10 ;  /* 0x0000001c1d0a7223 */ /* 0x010fe2000000000a */
[----:B------:R-:W-:Y:S02]  /*0420*/  ISETP.NE.AND P1, PT, R20, RZ, PT ;  /* 0x000000ff1400720c */ /* 0x000fe40003f25270 */
[----:B------:R-:W-:Y:S01]  /*0430*/  LEA R22, R15, R22, 0x3 ;  /* 0x000000160f167211 */ /* 0x000fe200078e18ff */
[----:B-----5:R-:W-:Y:S01]  /*0440*/  FFMA R6, R9, R6, R10 ;  /* 0x0000000609067223 */ /* 0x020fe2000000000a */
[----:B------:R-:W-:-:S03]  /*0450*/  IADD3 R17, PT, PT, R17, 0x8, RZ ;  /* 0x0000000811117810 */ /* 0x000fc60007ffe0ff */
[----:B--2---:R-:W-:-:S04]  /*0460*/  FFMA R7, R21, R7, R6 ;  /* 0x0000000715077223 */ /* 0x004fc80000000006 */
[----:B------:R-:W-:-:S04]  /*0470*/  FFMA R7, R12, R11, R7 ;  /* 0x0000000b0c077223 */ /* 0x000fc80000000007 */
[----:B------:R-:W-:-:S04]  /*0480*/  FFMA R8, R8, R3, R7 ;  /* 0x0000000308087223 */ /* 0x000fc80000000007 */
[----:B------:R-:W-:Y:S01]  /*0490*/  FFMA R26, R13, R4, R8 ;  /* 0x000000040d1a7223 */ /* 0x000fe20000000008 */
[----:B------:R-:W-:Y:S06]  /*04a0*/  @P1 BRA `(.L_x_2) ;  /* 0xfffffffc005c1947 */ /* 0x000fec000383ffff */
.L_x_1:
[----:B------:R-:W-:Y:S05]  /*04b0*/  @!P0 BRA `(.L_x_0) ;  /* 0x0000000000d48947 */ /* 0x000fea0003800000 */
[----:B------:R-:W-:Y:S02]  /*04c0*/  ISETP.GE.U32.AND P0, PT, R25, 0x4, PT ;  /* 0x000000041900780c */ /* 0x000fe40003f06070 */
[----:B------:R-:W-:-:S04]  /*04d0*/  LOP3.LUT R12, R16, 0x3, RZ, 0xc0, !PT ;  /* 0x00000003100c7812 */ /* 0x000fc800078ec0ff */
[----:B------:R-:W-:-:S07]  /*04e0*/  ISETP.NE.AND P1, PT, R12, RZ, PT ;  /* 0x000000ff0c00720c */ /* 0x000fce0003f25270 */
[----:B------:R-:W-:Y:S06]  /*04f0*/  @!P0 BRA `(.L_x_3) ;  /* 0x0000000000588947 */ /* 0x000fec0003800000 */
[----:B------:R-:W0:Y:S01]  /*0500*/  LDC.64 R8, c[0x0][0x388] ;  /* 0x0000e200ff087b82 */ /* 0x000e220000000a00 */
[----:B------:R-:W-:Y:S01]  /*0510*/  IMAD R7, R19, R15, R0 ;  /* 0x0000000f13077224 */ /* 0x000fe200078e0200 */
[----:B------:R-:W-:-:S06]  /*0520*/  IADD3 R5, PT, PT, R18, R19, RZ ;  /* 0x0000001312057210 */ /* 0x000fcc0007ffe0ff */
[----:B------:R-:W1:Y:S01]  /*0530*/  LDC.64 R2, c[0x0][0x380] ;  /* 0x0000e000ff027b82 */ /* 0x000e620000000a00 */
[----:B0-----:R-:W-:-:S04]  /*0540*/  IMAD.WIDE R8, R7, 0x4, R8 ;  /* 0x0000000407087825 */ /* 0x001fc800078e0208 */
[----:B------:R-:W-:Y:S02]  /*0550*/  IMAD.WIDE R10, R15, 0x4, R8 ;  /* 0x000000040f0a7825 */ /* 0x000fe400078e0208 */
[----:B------:R-:W2:Y:S02]  /*0560*/  LDG.E R8, desc[UR6][R8.64] ;  /* 0x0000000608087981 */ /* 0x000ea4000c1e1900 */
[----:B-1----:R-:W-:-:S04]  /*0570*/  IMAD.WIDE R2, R5, 0x4, R2 ;  /* 0x0000000405027825 */ /* 0x002fc800078e0202 */
[C---:B------:R-:W-:Y:S01]  /*0580*/  IMAD.WIDE R4, R15.reuse, 0x4, R10 ;  /* 0x000000040f047825 */ /* 0x040fe200078e020a */
[----:B------:R-:W2:Y:S04]  /*0590*/  LDG.E R13, desc[UR6][R2.64] ;  /* 0x00000006020d7981 */ /* 0x000ea8000c1e1900 */
[----:B------:R-:W3:Y:S01]  /*05a0*/  LDG.E R10, desc[UR6][R10.64] ;  /* 0x000000060a0a7981 */ /* 0x000ee2000c1e1900 */
[----:B------:R-:W-:-:S03]  /*05b0*/  IMAD.WIDE R6, R15, 0x4, R4 ;  /* 0x000000040f067825 */ /* 0x000fc600078e0204 */
[----:B------:R-:W3:Y:S04]  /*05c0*/  LDG.E R20, desc[UR6][R2.64+0x4] ;  /* 0x0000040602147981 */ /* 0x000ee8000c1e1900 */
[----:B------:R-:W4:Y:S04]  /*05d0*/  LDG.E R17, desc[UR6][R4.64] ;  /* 0x0000000604117981 */ /* 0x000f28000c1e1900 */
[----:B------:R-:W4:Y:S04]  /*05e0*/  LDG.E R22, desc[UR6][R2.64+0x8] ;  /* 0x0000080602167981 */ /* 0x000f28000c1e1900 */
[----:B------:R-:W5:Y:S04]  /*05f0*/  LDG.E R24, desc[UR6][R2.64+0xc] ;  /* 0x00000c0602187981 */ /* 0x000f68000c1e1900 */
[----:B------:R-:W5:Y:S01]  /*0600*/  LDG.E R6, desc[UR6][R6.64] ;  /* 0x0000000606067981 */ /* 0x000f62000c1e1900 */
[----:B------:R-:W-:Y:S01]  /*0610*/  IADD3 R19, PT, PT, R19, 0x4, RZ ;  /* 0x0000000413137810 */ /* 0x000fe20007ffe0ff */
[----:B--2---:R-:W-:-:S04]  /*0620*/  FFMA R13, R13, R8, R26 ;  /* 0x000000080d0d7223 */ /* 0x004fc8000000001a */
[----:B---3--:R-:W-:-:S04]  /*0630*/  FFMA R13, R20, R10, R13 ;  /* 0x0000000a140d7223 */ /* 0x008fc8000000000d */
[----:B----4-:R-:W-:-:S04]  /*0640*/  FFMA R13, R22, R17, R13 ;  /* 0x00000011160d7223 */ /* 0x010fc8000000000d */
[----:B-----5:R-:W-:-:S07]  /*0650*/  FFMA R26, R24, R6, R13 ;  /* 0x00000006181a7223 */ /* 0x020fce000000000d */
.L_x_3:
[----:B------:R-:W-:Y:S05]  /*0660*/  @!P1 BRA `(.L_x_0) ;  /* 0x0000000000689947 */ /* 0x000fea0003800000 */
[----:B------:R-:W0:Y:S01]  /*0670*/  LDC.64 R8, c[0x0][0x388] ;  /* 0x0000e200ff087b82 */ /* 0x000e220000000a00 */
[----:B------:R-:W-:Y:S02]  /*0680*/  ISETP.NE.AND P0, PT, R12, 0x1, PT ;  /* 0x000000010c00780c */ /* 0x000fe40003f05270 */
[----:B------:R-:W-:-:S04]  /*0690*/  LOP3.LUT R16, R16, 0x1, RZ, 0xc0, !PT ;  /* 0x0000000110107812 */ /* 0x000fc800078ec0ff */
[----:B------:R-:W-:Y:S01]  /*06a0*/  ISETP.NE.U32.AND P1, PT, R16, 0x1, PT ;  /* 0x000000011000780c */ /* 0x000fe20003f25070 */
[----:B------:R-:W1:Y:S06]  /*06b0*/  LDC.64 R6, c[0x0][0x380] ;  /* 0x0000e000ff067b82 */ /* 0x000e6c0000000a00 */
[C---:B------:R-:W-:Y:S01]  /*06c0*/  @P0 IMAD R13, R19.reuse, R15, R0 ;  /* 0x0000000f130d0224 */ /* 0x040fe200078e0200 */
[----:B------:R-:W-:Y:S01]  /*06d0*/  @P0 IADD3 R11, PT, PT, R18, R19, RZ ;  /* 0x00000013120b0210 */ /* 0x000fe20007ffe0ff */
[----:B------:R-:W2:Y:S01]  /*06e0*/  LDC.64 R4, c[0x0][0x380] ;  /* 0x0000e000ff047b82 */ /* 0x000ea20000000a00 */
[----:B------:R-:W-:-:S07]  /*06f0*/  @P0 IADD3 R19, PT, PT, R19, 0x2, RZ ;  /* 0x0000000213130810 */ /* 0x000fce0007ffe0ff */
[----:B------:R-:W3:Y:S01]  /*0700*/  LDC.64 R2, c[0x0][0x388] ;  /* 0x0000e200ff027b82 */ /* 0x000ee20000000a00 */
[----:B0-----:R-:W-:Y:S01]  /*0710*/  @P0 IMAD.WIDE R8, R13, 0x4, R8 ;  /* 0x000000040d080825 */ /* 0x001fe200078e0208 */
[----:B------:R-:W-:-:S03]  /*0720*/  @!P1 IADD3 R13, PT, PT, R18, R19, RZ ;  /* 0x00000013120d9210 */ /* 0x000fc60007ffe0ff */
[----:B------:R-:W-:Y:S01]  /*0730*/  @!P1 IMAD R19, R19, R15, R0 ;  /* 0x0000000f13139224 */ /* 0x000fe200078e0200 */
[----:B------:R-:W4:Y:S01]  /*0740*/  @P0 LDG.E R12, desc[UR6][R8.64] ;  /* 0x00000006080c0981 */ /* 0x000f22000c1e1900 */
[----:B-1----:R-:W-:-:S04]  /*0750*/  @P0 IMAD.WIDE R6, R11, 0x4, R6 ;  /* 0x000000040b060825 */ /* 0x002fc800078e0206 */
[----:B------:R-:W-:Y:S01]  /*0760*/  @P0 IMAD.WIDE R10, R15, 0x4, R8 ;  /* 0x000000040f0a0825 */ /* 0x000fe200078e0208 */
[----:B------:R-:W4:Y:S03]  /*0770*/  @P0 LDG.E R17, desc[UR6][R6.64] ;  /* 0x0000000606110981 */ /* 0x000f26000c1e1900 */
[----:B--2---:R-:W-:Y:S01]  /*0780*/  @!P1 IMAD.WIDE R4, R13, 0x4, R4 ;  /* 0x000000040d049825 */ /* 0x004fe200078e0204 */
[----:B------:R-:W2:Y:S04]  /*0790*/  @P0 LDG.E R21, desc[UR6][R6.64+0x4] ;  /* 0x0000040606150981 */ /* 0x000ea8000c1e1900 */
[----:B------:R-:W2:Y:S01]  /*07a0*/  @P0 LDG.E R10, desc[UR6][R10.64] ;  /* 0x000000060a0a0981 */ /* 0x000ea2000c1e1900 */
[----:B---3--:R-:W-:-:S03]  /*07b0*/  @!P1 IMAD.WIDE R2, R19, 0x4, R2 ;  /* 0x0000000413029825 */ /* 0x008fc600078e0202 */
[----:B------:R-:W3:Y:S04]  /*07c0*/  @!P1 LDG.E R5, desc[UR6][R4.64] ;  /* 0x0000000604059981 */ /* 0x000ee8000c1e1900 */
[----:B------:R-:W3:Y:S01]  /*07d0*/  @!P1 LDG.E R2, desc[UR6][R2.64] ;  /* 0x0000000602029981 */ /* 0x000ee2000c1e1900 */
[----:B----4-:R-:W-:-:S04]  /*07e0*/  @P0 FFMA R12, R17, R12, R26 ;  /* 0x0000000c110c0223 */ /* 0x010fc8000000001a */
[----:B--2---:R-:W-:-:S04]  /*07f0*/  @P0 FFMA R26, R21, R10, R12 ;  /* 0x0000000a151a0223 */ /* 0x004fc8000000000c */
[----:B---3--:R-:W-:-:S07]  /*0800*/  @!P1 FFMA R26, R5, R2, R26 ;  /* 0x00000002051a9223 */ /* 0x008fce000000001a */
.L_x_0:
[----:B------:R-:W0:Y:S01]  /*0810*/  LDC.64 R2, c[0x0][0x390] ;  /* 0x0000e400ff027b82 */ /* 0x000e220000000a00 */
[----:B------:R-:W-:-:S04]  /*0820*/  IMAD R15, R14, R15, R0 ;  /* 0x0000000f0e0f7224 */ /* 0x000fc800078e0200 */
[----:B0-----:R-:W-:-:S05]  /*0830*/  IMAD.WIDE R2, R15, 0x4, R2 ;  /* 0x000000040f027825 */ /* 0x001fca00078e0202 */
[----:B------:R-:W-:Y:S01]  /*0840*/  STG.E desc[UR6][R2.64], R26 ;  /* 0x0000001a02007986 */ /* 0x000fe2000c101906 */
[----:B------:R-:W-:Y:S05]  /*0850*/  EXIT ;  /* 0x000000000000794d */ /* 0x000fea0003800000 */
.L_x_4:
[----:B------:R-:W-:-:S00]  /*0860*/  BRA `(.L_x_4) ;  /* 0xfffffffc00fc7947 */ /* 0x000fc0000383ffff */
[----:B------:R-:W-:-:S00]  /*0870*/  NOP ;  /* 0x0000000000007918 */ /* 0x000fc00000000000 */
        /* <DEDUP_REMOVED lines=8> */
.L_x_5:


//--------------------- .nv.shared.reserved.0     --------------------------
	.section	.nv.shared.reserved.0,"aw",@nobits
	.weak		__nv_reservedSMEM_offset_0_alias
	.size		__nv_reservedSMEM_offset_0_alias, 0, 64
	.other		__nv_reservedSMEM_offset_0_alias,@"STO_CUDA_RESERVED_SHARED STV_DEFAULT"
__nv_reservedSMEM_offset_0_alias:
	.zero		0
	.zero		64


//--------------------- .nv.constant0._Z8MMKernelPfS_S_iii --------------------------
	.section	.nv.constant0._Z8MMKernelPfS_S_iii,"a",@progbits
	.sectionflags	@""
	.align	4
.nv.constant0._Z8MMKernelPfS_S_iii:
	.zero		932


//--------------------- SYMBOLS --------------------------

	.type		.nv.reservedSmem.offset0,@object
	.size		.nv.reservedSmem.offset0,0x4
